//
// Generated by NVIDIA NVVM Compiler
//
// Compiler Build ID: CL-36424714
// Cuda compilation tools, release 13.0, V13.0.88
// Based on NVVM 20.0.0
//

.version 9.0
.target sm_100
.address_size 64

	// .globl	_Z6filterPKjPjjj

.visible .entry _Z6filterPKjPjjj(
	.param .u64 .ptr .align 1 _Z6filterPKjPjjj_param_0,
	.param .u64 .ptr .align 1 _Z6filterPKjPjjj_param_1,
	.param .u32 _Z6filterPKjPjjj_param_2,
	.param .u32 _Z6filterPKjPjjj_param_3
)
{
	.reg .pred 	%p<15>;
	.reg .b32 	%r<133>;
	.reg .b64 	%rd<57>;

	ld.param.u64 	%rd3, [_Z6filterPKjPjjj_param_0];
	ld.param.u64 	%rd2, [_Z6filterPKjPjjj_param_1];
	ld.param.u32 	%r49, [_Z6filterPKjPjjj_param_2];
	ld.param.u32 	%r50, [_Z6filterPKjPjjj_param_3];
	cvta.to.global.u64 	%rd1, %rd3;
	mov.u32 	%r51, %ctaid.x;
	mov.u32 	%r52, %ntid.x;
	mov.u32 	%r53, %tid.x;
	mad.lo.s32 	%r1, %r51, %r52, %r53;
	mov.u32 	%r54, %ctaid.y;
	mov.u32 	%r55, %ntid.y;
	mov.u32 	%r56, %tid.y;
	mad.lo.s32 	%r2, %r54, %r55, %r56;
	or.b32  	%r57, %r2, %r1;
	setp.ne.s32 	%p1, %r57, 0;
	@%p1 bra 	$L__BB0_2;
	mul.lo.s32 	%r113, %r50, %r2;
	add.s32 	%r114, %r113, %r1;
	mul.wide.u32 	%rd46, %r114, 4;
	add.s64 	%rd47, %rd1, %rd46;
	ld.global.u32 	%r115, [%rd47];
	mul.lo.s32 	%r128, %r115, 3;
	add.s32 	%r130, %r1, 1;
	add.s32 	%r132, %r114, 1;
	add.s32 	%r129, %r113, %r50;
	add.s32 	%r131, %r114, %r50;
	bra.uni 	$L__BB0_17;
$L__BB0_2:
	setp.ne.s32 	%p2, %r2, 0;
	add.s32 	%r8, %r50, -1;
	setp.ne.s32 	%p3, %r1, %r8;
	or.pred  	%p4, %p2, %p3;
	@%p4 bra 	$L__BB0_4;
	mul.wide.u32 	%rd44, %r1, 4;
	add.s64 	%rd45, %rd1, %rd44;
	ld.global.u32 	%r112, [%rd45];
	mul.lo.s32 	%r128, %r112, 3;
	add.s32 	%r130, %r1, -1;
	add.s32 	%r131, %r50, %r1;
	mov.u32 	%r129, %r50;
	mov.u32 	%r132, %r130;
	bra.uni 	$L__BB0_17;
$L__BB0_4:
	add.s32 	%r12, %r49, -1;
	setp.ne.s32 	%p5, %r2, %r12;
	setp.ne.s32 	%p6, %r1, 0;
	or.pred  	%p7, %p6, %p5;
	@%p7 bra 	$L__BB0_6;
	mul.lo.s32 	%r110, %r50, %r2;
	mul.wide.u32 	%rd42, %r110, 4;
	add.s64 	%rd43, %rd1, %rd42;
	ld.global.u32 	%r111, [%rd43];
	mul.lo.s32 	%r128, %r111, 3;
	add.s32 	%r132, %r110, 1;
	sub.s32 	%r129, %r110, %r50;
	mov.b32 	%r130, 1;
	mov.u32 	%r131, %r129;
	bra.uni 	$L__BB0_17;
$L__BB0_6:
	setp.ne.s32 	%p8, %r2, %r12;
	setp.ne.s32 	%p9, %r1, %r8;
	or.pred  	%p10, %p8, %p9;
	@%p10 bra 	$L__BB0_8;
	mul.lo.s32 	%r106, %r50, %r2;
	add.s32 	%r107, %r106, %r1;
	mul.wide.u32 	%rd40, %r107, 4;
	add.s64 	%rd41, %rd1, %rd40;
	ld.global.u32 	%r108, [%rd41];
	mul.lo.s32 	%r128, %r108, 3;
	add.s32 	%r130, %r1, -1;
	add.s32 	%r132, %r107, -1;
	sub.s32 	%r129, %r106, %r50;
	add.s32 	%r131, %r129, %r1;
	bra.uni 	$L__BB0_17;
$L__BB0_8:
	setp.ne.s32 	%p11, %r2, 0;
	@%p11 bra 	$L__BB0_10;
	mul.wide.u32 	%rd34, %r1, 4;
	add.s64 	%rd35, %rd1, %rd34;
	ld.global.u32 	%r101, [%rd35];
	add.s32 	%r102, %r1, -1;
	mul.wide.u32 	%rd36, %r102, 4;
	add.s64 	%rd37, %rd1, %rd36;
	ld.global.u32 	%r103, [%rd37];
	mad.lo.s32 	%r104, %r101, 3, %r103;
	add.s32 	%r130, %r1, 1;
	mul.wide.u32 	%rd38, %r130, 4;
	add.s64 	%rd39, %rd1, %rd38;
	ld.global.u32 	%r105, [%rd39];
	add.s32 	%r128, %r104, %r105;
	add.s32 	%r132, %r50, %r1;
	add.s32 	%r131, %r132, -1;
	mov.u32 	%r129, %r50;
	bra.uni 	$L__BB0_17;
$L__BB0_10:
	setp.ne.s32 	%p12, %r2, %r12;
	@%p12 bra 	$L__BB0_12;
	mul.lo.s32 	%r93, %r50, %r2;
	add.s32 	%r94, %r93, %r1;
	mul.wide.u32 	%rd28, %r94, 4;
	add.s64 	%rd29, %rd1, %rd28;
	ld.global.u32 	%r95, [%rd29];
	add.s32 	%r96, %r94, -1;
	mul.wide.u32 	%rd30, %r96, 4;
	add.s64 	%rd31, %rd1, %rd30;
	ld.global.u32 	%r97, [%rd31];
	mad.lo.s32 	%r98, %r95, 3, %r97;
	add.s32 	%r130, %r1, 1;
	add.s32 	%r99, %r94, 1;
	mul.wide.u32 	%rd32, %r99, 4;
	add.s64 	%rd33, %rd1, %rd32;
	ld.global.u32 	%r100, [%rd33];
	add.s32 	%r128, %r98, %r100;
	sub.s32 	%r129, %r93, %r50;
	add.s32 	%r132, %r129, %r1;
	add.s32 	%r131, %r132, -1;
	bra.uni 	$L__BB0_17;
$L__BB0_12:
	setp.ne.s32 	%p13, %r1, 0;
	@%p13 bra 	$L__BB0_14;
	mul.lo.s32 	%r86, %r50, %r2;
	mul.wide.u32 	%rd22, %r86, 4;
	add.s64 	%rd23, %rd1, %rd22;
	ld.global.u32 	%r87, [%rd23];
	sub.s32 	%r88, %r86, %r50;
	mul.wide.u32 	%rd24, %r88, 4;
	add.s64 	%rd25, %rd1, %rd24;
	ld.global.u32 	%r89, [%rd25];
	mad.lo.s32 	%r90, %r87, 3, %r89;
	shl.b32 	%r91, %r50, 1;
	add.s32 	%r129, %r88, %r91;
	mul.wide.u32 	%rd26, %r129, 4;
	add.s64 	%rd27, %rd1, %rd26;
	ld.global.u32 	%r92, [%rd27];
	add.s32 	%r128, %r90, %r92;
	add.s32 	%r132, %r86, 1;
	add.s32 	%r131, %r88, 1;
	mov.b32 	%r130, 1;
	bra.uni 	$L__BB0_17;
$L__BB0_14:
	setp.ne.s32 	%p14, %r1, %r8;
	@%p14 bra 	$L__BB0_16;
	mul.lo.s32 	%r75, %r50, %r2;
	add.s32 	%r76, %r75, %r1;
	mul.wide.u32 	%rd16, %r76, 4;
	add.s64 	%rd17, %rd1, %rd16;
	ld.global.u32 	%r77, [%rd17];
	sub.s32 	%r78, %r75, %r50;
	add.s32 	%r79, %r78, %r1;
	mul.wide.u32 	%rd18, %r79, 4;
	add.s64 	%rd19, %rd1, %rd18;
	ld.global.u32 	%r80, [%rd19];
	mad.lo.s32 	%r81, %r77, 3, %r80;
	shl.b32 	%r82, %r50, 1;
	add.s32 	%r129, %r78, %r82;
	add.s32 	%r83, %r76, %r50;
	mul.wide.u32 	%rd20, %r83, 4;
	add.s64 	%rd21, %rd1, %rd20;
	ld.global.u32 	%r84, [%rd21];
	add.s32 	%r128, %r81, %r84;
	add.s32 	%r130, %r1, -1;
	add.s32 	%r132, %r76, -1;
	add.s32 	%r131, %r79, -1;
	bra.uni 	$L__BB0_17;
$L__BB0_16:
	add.s32 	%r58, %r2, -1;
	mad.lo.s32 	%r59, %r50, %r58, %r1;
	add.s32 	%r60, %r59, -1;
	mul.wide.u32 	%rd4, %r60, 4;
	add.s64 	%rd5, %rd1, %rd4;
	ld.global.u32 	%r61, [%rd5];
	mul.wide.u32 	%rd6, %r59, 4;
	add.s64 	%rd7, %rd1, %rd6;
	ld.global.u32 	%r62, [%rd7];
	add.s32 	%r63, %r62, %r61;
	add.s32 	%r130, %r1, 1;
	add.s32 	%r64, %r59, 1;
	mul.wide.u32 	%rd8, %r64, 4;
	add.s64 	%rd9, %rd1, %rd8;
	ld.global.u32 	%r65, [%rd9];
	add.s32 	%r66, %r63, %r65;
	add.s32 	%r67, %r60, %r50;
	mul.wide.u32 	%rd10, %r67, 4;
	add.s64 	%rd11, %rd1, %rd10;
	ld.global.u32 	%r68, [%rd11];
	add.s32 	%r69, %r66, %r68;
	add.s32 	%r70, %r67, 1;
	mul.wide.u32 	%rd12, %r70, 4;
	add.s64 	%rd13, %rd1, %rd12;
	ld.global.u32 	%r71, [%rd13];
	mad.lo.s32 	%r72, %r71, 3, %r69;
	add.s32 	%r73, %r67, 2;
	mul.wide.u32 	%rd14, %r73, 4;
	add.s64 	%rd15, %rd1, %rd14;
	ld.global.u32 	%r74, [%rd15];
	add.s32 	%r128, %r72, %r74;
	mad.lo.s32 	%r129, %r50, %r2, %r50;
	add.s32 	%r132, %r67, %r50;
	add.s32 	%r131, %r132, 1;
$L__BB0_17:
	mul.wide.u32 	%rd48, %r132, 4;
	add.s64 	%rd49, %rd1, %rd48;
	add.s32 	%r116, %r130, %r129;
	mul.wide.u32 	%rd50, %r131, 4;
	add.s64 	%rd51, %rd1, %rd50;
	ld.global.u32 	%r117, [%rd49];
	ld.global.u32 	%r118, [%rd51];
	mul.wide.u32 	%rd52, %r116, 4;
	add.s64 	%rd53, %rd1, %rd52;
	add.s32 	%r119, %r117, %r128;
	ld.global.u32 	%r120, [%rd53];
	add.s32 	%r121, %r119, %r118;
	add.s32 	%r122, %r121, %r120;
	cvta.to.global.u64 	%rd54, %rd2;
	mul.hi.s32 	%r123, %r122, 780903145;
	shr.u32 	%r124, %r123, 31;
	shr.s32 	%r125, %r123, 1;
	add.s32 	%r126, %r125, %r124;
	mad.lo.s32 	%r127, %r50, %r2, %r1;
	mul.wide.u32 	%rd55, %r127, 4;
	add.s64 	%rd56, %rd54, %rd55;
	st.global.u32 	[%rd56], %r126;
	ret;

}


// ===== COMPILED SASS (sm_100) =====

	.target	sm_100

	.elftype	@"ET_EXEC"


//--------------------- .note.nv.tkinfo           --------------------------
	.section	.note.nv.tkinfo,"",@"SHT_NOTE"
	.sectionflags	@"SHF_NOTE_NV_TKINFO"
	.tkinfo
        /*0018*/ 	.word	0x00000002
        /*0030*/ 	.string	""
        /*0030*/ 	.string	"ptxas"
        /*0030*/ 	.string	"Cuda compilation tools, release 13.0, V13.0.88"
        /*0030*/ 	.string	"Build cuda_13.0.r13.0/compiler.36424714_0"
        /*0030*/ 	.string	"-arch sm_100 -m 64 "



//--------------------- .note.nv.cuinfo           --------------------------
	.section	.note.nv.cuinfo,"",@"SHT_NOTE"
	.sectionflags	@"SHF_NOTE_NV_CUINFO"
        /*0018*/ 	.short	0x0002
        /*001a*/ 	.short	0x0064
        /*001c*/ 	.short	0x0082
	.zero		2


//--------------------- .nv.info                  --------------------------
	.section	.nv.info,"",@"SHT_CUDA_INFO"
	.align	4


	//----- nvinfo : EIATTR_REGCOUNT
	.align		4
        /*0000*/ 	.byte	0x04, 0x2f
        /*0002*/ 	.short	(.L_1 - .L_0)
	.align		4
.L_0:
        /*0004*/ 	.word	index@(_Z6filterPKjPjjj)
        /*0008*/ 	.word	0x0000001a


	//----- nvinfo : EIATTR_FRAME_SIZE
	.align		4
.L_1:
        /*000c*/ 	.byte	0x04, 0x11
        /*000e*/ 	.short	(.L_3 - .L_2)
	.align		4
.L_2:
        /*0010*/ 	.word	index@(_Z6filterPKjPjjj)
        /*0014*/ 	.word	0x00000000


	//----- nvinfo : EIATTR_MIN_STACK_SIZE
	.align		4
.L_3:
        /*0018*/ 	.byte	0x04, 0x12
        /*001a*/ 	.short	(.L_5 - .L_4)
	.align		4
.L_4:
        /*001c*/ 	.word	index@(_Z6filterPKjPjjj)
        /*0020*/ 	.word	0x00000000
.L_5:


//--------------------- .nv.compat                --------------------------
	.section	.nv.compat,"",@"SHT_CUDA_COMPAT_INFO"
	.align	4
        /*0000*/ 	.byte	0x02, 0x09, 0x00, 0x00, 0x02, 0x02, 0x01, 0x00, 0x02, 0x05, 0x05, 0x00, 0x03, 0x07, 0x01, 0x01
        /*0010*/ 	.byte	0x02, 0x03, 0x00, 0x00, 0x02, 0x06, 0x01, 0x00, 0x04, 0x0b, 0x08, 0x00, 0x09, 0x00, 0x00, 0x00
        /*0020*/ 	.byte	0x00, 0x00, 0x00, 0x00


//--------------------- .nv.info._Z6filterPKjPjjj --------------------------
	.section	.nv.info._Z6filterPKjPjjj,"",@"SHT_CUDA_INFO"
	.sectionflags	@""
	.align	4


	//----- nvinfo : EIATTR_CUDA_API_VERSION
	.align		4
        /*0000*/ 	.byte	0x04, 0x37
        /*0002*/ 	.short	(.L_7 - .L_6)
.L_6:
        /*0004*/ 	.word	0x00000082


	//----- nvinfo : EIATTR_KPARAM_INFO
	.align		4
.L_7:
        /*0008*/ 	.byte	0x04, 0x17
        /*000a*/ 	.short	(.L_9 - .L_8)
.L_8:
        /*000c*/ 	.word	0x00000000
        /*0010*/ 	.short	0x0003
        /*0012*/ 	.short	0x0014
        /*0014*/ 	.byte	0x00, 0xf0, 0x11, 0x00


	//----- nvinfo : EIATTR_KPARAM_INFO
	.align		4
.L_9:
        /*0018*/ 	.byte	0x04, 0x17
        /*001a*/ 	.short	(.L_11 - .L_10)
.L_10:
        /*001c*/ 	.word	0x00000000
        /*0020*/ 	.short	0x0002
        /*0022*/ 	.short	0x0010
        /*0024*/ 	.byte	0x00, 0xf0, 0x11, 0x00


	//----- nvinfo : EIATTR_KPARAM_INFO
	.align		4
.L_11:
        /*0028*/ 	.byte	0x04, 0x17
        /*002a*/ 	.short	(.L_13 - .L_12)
.L_12:
        /*002c*/ 	.word	0x00000000
        /*0030*/ 	.short	0x0001
        /*0032*/ 	.short	0x0008
        /*0034*/ 	.byte	0x00, 0xf5, 0x21, 0x00


	//----- nvinfo : EIATTR_KPARAM_INFO
	.align		4
.L_13:
        /*0038*/ 	.byte	0x04, 0x17
        /*003a*/ 	.short	(.L_15 - .L_14)
.L_14:
        /*003c*/ 	.word	0x00000000
        /*0040*/ 	.short	0x0000
        /*0042*/ 	.short	0x0000
        /*0044*/ 	.byte	0x00, 0xf5, 0x21, 0x00


	//----- nvinfo : EIATTR_SPARSE_MMA_MASK
	.align		4
.L_15:
        /*0048*/ 	.byte	0x03, 0x50
        /*004a*/ 	.short	0x0000


	//----- nvinfo : EIATTR_MAXREG_COUNT
	.align		4
        /*004c*/ 	.byte	0x03, 0x1b
        /*004e*/ 	.short	0x00ff


	//----- nvinfo : EIATTR_MERCURY_ISA_VERSION
	.align		4
        /*0050*/ 	.byte	0x03, 0x5f
        /*0052*/ 	.short	0x0101


	//----- nvinfo : EIATTR_VRC_CTA_INIT_COUNT
	.align		4
        /*0054*/ 	.byte	0x02, 0x4a
	.zero		1
	.zero		1


	//----- nvinfo : EIATTR_EXIT_INSTR_OFFSETS
	.align		4
        /*0058*/ 	.byte	0x04, 0x1c
        /*005a*/ 	.short	(.L_17 - .L_16)


	//   ....[0]....
.L_16:
        /*005c*/ 	.word	0x00000cc0


	//----- nvinfo : EIATTR_CRS_STACK_SIZE
	.align		4
.L_17:
        /*0060*/ 	.byte	0x04, 0x1e
        /*0062*/ 	.short	(.L_19 - .L_18)
.L_18:
        /*0064*/ 	.word	0x00000000


	//----- nvinfo : EIATTR_CBANK_PARAM_SIZE
	.align		4
.L_19:
        /*0068*/ 	.byte	0x03, 0x19
        /*006a*/ 	.short	0x0018


	//----- nvinfo : EIATTR_PARAM_CBANK
	.align		4
        /*006c*/ 	.byte	0x04, 0x0a
        /*006e*/ 	.short	(.L_21 - .L_20)
	.align		4
.L_20:
        /*0070*/ 	.word	index@(.nv.constant0._Z6filterPKjPjjj)
        /*0074*/ 	.short	0x0380
        /*0076*/ 	.short	0x0018


	//----- nvinfo : EIATTR_SW_WAR
	.align		4
.L_21:
        /*0078*/ 	.byte	0x04, 0x36
        /*007a*/ 	.short	(.L_23 - .L_22)
.L_22:
        /*007c*/ 	.word	0x00000008
.L_23:


//--------------------- .nv.callgraph             --------------------------
	.section	.nv.callgraph,"",@"SHT_CUDA_CALLGRAPH"
	.align	4
	.sectionentsize	8
	.align		4
        /*0000*/ 	.word	0x00000000
	.align		4
        /*0004*/ 	.word	0xffffffff
	.align		4
        /*0008*/ 	.word	0x00000000
	.align		4
        /*000c*/ 	.word	0xfffffffe
	.align		4
        /*0010*/ 	.word	0x00000000
	.align		4
        /*0014*/ 	.word	0xfffffffd
	.align		4
        /*0018*/ 	.word	0x00000000
	.align		4
        /*001c*/ 	.word	0xfffffffc


//--------------------- .text._Z6filterPKjPjjj    --------------------------
	.section	.text._Z6filterPKjPjjj,"ax",@progbits
	.align	128
        .global         _Z6filterPKjPjjj
        .type           _Z6filterPKjPjjj,@function
        .size           _Z6filterPKjPjjj,(.L_x_11 - _Z6filterPKjPjjj)
        .other          _Z6filterPKjPjjj,@"STO_CUDA_ENTRY STV_DEFAULT"
_Z6filterPKjPjjj:
.text._Z6filterPKjPjjj:
[----:B------:R-:W-:Y:S01]  /*0000*/  LDC R1, c[0x0][0x37c] ;  /* 0x0000df00ff017b82 */ /* 0x000fe20000000800 */
[----:B------:R-:W0:Y:S07]  /*0010*/  S2R R0, SR_TID.X ;  /* 0x0000000000007919 */ /* 0x000e2e0000002100 */
[----:B------:R-:W0:Y:S01]  /*0020*/  S2UR UR4, SR_CTAID.X ;  /* 0x00000000000479c3 */ /* 0x000e220000002500 */
[----:B------:R-:W-:Y:S01]  /*0030*/  BSSY.RECONVERGENT B0, `(.L_x_0) ;  /* 0x00000b8000007945 */ /* 0x000fe20003800200 */
[----:B------:R-:W1:Y:S06]  /*0040*/  S2R R3, SR_TID.Y ;  /* 0x0000000000037919 */ /* 0x000e6c0000002200 */
[----:B------:R-:W0:Y:S08]  /*0050*/  LDC R5, c[0x0][0x360] ;  /* 0x0000d800ff057b82 */ /* 0x000e300000000800 */
[----:B------:R-:W1:Y:S08]  /*0060*/  S2UR UR6, SR_CTAID.Y ;  /* 0x00000000000679c3 */ /* 0x000e700000002600 */
[----:B------:R-:W1:Y:S01]  /*0070*/  LDC R2, c[0x0][0x364] ;  /* 0x0000d900ff027b82 */ /* 0x000e620000000800 */
[----:B0-----:R-:W-:Y:S01]  /*0080*/  IMAD R5, R5, UR4, R0 ;  /* 0x0000000405057c24 */ /* 0x001fe2000f8e0200 */
[----:B------:R-:W0:Y:S01]  /*0090*/  LDCU.64 UR4, c[0x0][0x358] ;  /* 0x00006b00ff0477ac */ /* 0x000e220008000a00 */
[----:B-1----:R-:W-:-:S05]  /*00a0*/  IMAD R0, R2, UR6, R3 ;  /* 0x0000000602007c24 */ /* 0x002fca000f8e0203 */
[----:B------:R-:W-:-:S13]  /*00b0*/  LOP3.LUT P0, RZ, R0, R5, RZ, 0xfc, !PT ;  /* 0x0000000500ff7212 */ /* 0x000fda000780fcff */
[----:B0-----:R-:W-:Y:S05]  /*00c0*/  @P0 BRA `(.L_x_1) ;  /* 0x0000000000380947 */ /* 0x001fea0003800000 */
[----:B------:R-:W0:Y:S01]  /*00d0*/  LDCU UR6, c[0x0][0x394] ;  /* 0x00007280ff0677ac */ /* 0x000e220008000800 */
[----:B------:R-:W1:Y:S01]  /*00e0*/  LDCU.64 UR8, c[0x0][0x380] ;  /* 0x00007000ff0877ac */ /* 0x000e620008000a00 */
[----:B0-----:R-:W-:Y:S02]  /*00f0*/  MOV R7, UR6 ;  /* 0x0000000600077c02 */ /* 0x001fe40008000f00 */
[----:B-1----:R-:W-:-:S03]  /*0100*/  MOV R2, UR8 ;  /* 0x0000000800027c02 */ /* 0x002fc60008000f00 */
[----:B------:R-:W-:Y:S01]  /*0110*/  IMAD R6, R0, R7, R5 ;  /* 0x0000000700067224 */ /* 0x000fe200078e0205 */
[----:B------:R-:W-:-:S03]  /*0120*/  MOV R3, UR9 ;  /* 0x0000000900037c02 */ /* 0x000fc60008000f00 */
[----:B------:R-:W-:-:S06]  /*0130*/  IMAD.WIDE.U32 R10, R6, 0x4, R2 ;  /* 0x00000004060a7825 */ /* 0x000fcc00078e0002 */
[----:B------:R-:W2:Y:S01]  /*0140*/  LDG.E R10, desc[UR4][R10.64] ;  /* 0x000000040a0a7981 */ /* 0x000ea2000c1e1900 */
[C---:B------:R-:W-:Y:S01]  /*0150*/  IADD3 R21, PT, PT, R6.reuse, 0x1, RZ ;  /* 0x0000000106157810 */ /* 0x040fe20007ffe0ff */
[----:B------:R-:W-:Y:S01]  /*0160*/  VIADD R9, R5, 0x1 ;  /* 0x0000000105097836 */ /* 0x000fe20000000000 */
[-C--:B------:R-:W-:Y:S01]  /*0170*/  IADD3 R23, PT, PT, R6, R7.reuse, RZ ;  /* 0x0000000706177210 */ /* 0x080fe20007ffe0ff */
[----:B------:R-:W-:Y:S02]  /*0180*/  IMAD R4, R0, R7, R7 ;  /* 0x0000000700047224 */ /* 0x000fe400078e0207 */
[----:B--2---:R-:W-:Y:S01]  /*0190*/  IMAD R6, R10, 0x3, RZ ;  /* 0x000000030a067824 */ /* 0x004fe200078e02ff */
[----:B------:R-:W-:Y:S06]  /*01a0*/  BRA `(.L_x_2) ;  /* 0x0000000800807947 */ /* 0x000fec0003800000 */
.L_x_1:
[----:B------:R-:W0:Y:S02]  /*01b0*/  LDCU UR6, c[0x0][0x394] ;  /* 0x00007280ff0677ac */ /* 0x000e240008000800 */
[----:B0-----:R-:W-:-:S05]  /*01c0*/  MOV R7, UR6 ;  /* 0x0000000600077c02 */ /* 0x001fca0008000f00 */
[----:B------:R-:W-:-:S05]  /*01d0*/  VIADD R2, R7, 0xffffffff ;  /* 0xffffffff07027836 */ /* 0x000fca0000000000 */
[----:B------:R-:W-:-:S04]  /*01e0*/  ISETP.NE.AND P0, PT, R5, R2, PT ;  /* 0x000000020500720c */ /* 0x000fc80003f05270 */
[----:B------:R-:W-:-:S13]  /*01f0*/  ISETP.NE.OR P1, PT, R0, RZ, P0 ;  /* 0x000000ff0000720c */ /* 0x000fda0000725670 */
[----:B------:R-:W-:Y:S05]  /*0200*/  @P1 BRA `(.L_x_3) ;  /* 0x0000000000301947 */ /* 0x000fea0003800000 */
[----:B------:R-:W0:Y:S02]  /*0210*/  LDCU.64 UR6, c[0x0][0x380] ;  /* 0x00007000ff0677ac */ /* 0x000e240008000a00 */
[----:B0-----:R-:W-:Y:S02]  /*0220*/  MOV R2, UR6 ;  /* 0x0000000600027c02 */ /* 0x001fe40008000f00 */
[----:B------:R-:W-:-:S03]  /*0230*/  MOV R3, UR7 ;  /* 0x0000000700037c02 */ /* 0x000fc60008000f00 */
[----:B------:R-:W-:-:S06]  /*0240*/  IMAD.WIDE.U32 R10, R5, 0x4, R2 ;  /* 0x00000004050a7825 */ /* 0x000fcc00078e0002 */
[----:B------:R-:W2:Y:S01]  /*0250*/  LDG.E R10, desc[UR4][R10.64] ;  /* 0x000000040a0a7981 */ /* 0x000ea2000c1e1900 */
[----:B------:R-:W0:Y:S01]  /*0260*/  LDCU UR6, c[0x0][0x394] ;  /* 0x00007280ff0677ac */ /* 0x000e220008000800 */
[C---:B------:R-:W-:Y:S01]  /*0270*/  IADD3 R9, PT, PT, R5.reuse, -0x1, RZ ;  /* 0xffffffff05097810 */ /* 0x040fe20007ffe0ff */
[----:B------:R-:W-:-:S03]  /*0280*/  IMAD.IADD R23, R5, 0x1, R7 ;  /* 0x0000000105177824 */ /* 0x000fc600078e0207 */
[----:B------:R-:W-:Y:S02]  /*0290*/  MOV R21, R9 ;  /* 0x0000000900157202 */ /* 0x000fe40000000f00 */
[----:B0-----:R-:W-:Y:S01]  /*02a0*/  MOV R4, UR6 ;  /* 0x0000000600047c02 */ /* 0x001fe20008000f00 */
[----:B--2---:R-:W-:Y:S01]  /*02b0*/  IMAD R6, R10, 0x3, RZ ;  /* 0x000000030a067824 */ /* 0x004fe200078e02ff */
[----:B------:R-:W-:Y:S06]  /*02c0*/  BRA `(.L_x_2) ;  /* 0x0000000800387947 */ /* 0x000fec0003800000 */
.L_x_3:
[----:B------:R-:W0:Y:S02]  /*02d0*/  LDC R3, c[0x0][0x390] ;  /* 0x0000e400ff037b82 */ /* 0x000e240000000800 */
[----:B0-----:R-:W-:-:S04]  /*02e0*/  IADD3 R3, PT, PT, R3, -0x1, RZ ;  /* 0xffffffff03037810 */ /* 0x001fc80007ffe0ff */
[----:B------:R-:W-:-:S04]  /*02f0*/  ISETP.NE.AND P1, PT, R0, R3, PT ;  /* 0x000000030000720c */ /* 0x000fc80003f25270 */
[----:B------:R-:W-:-:S13]  /*0300*/  ISETP.NE.OR P2, PT, R5, RZ, P1 ;  /* 0x000000ff0500720c */ /* 0x000fda0000f45670 */
[----:B------:R-:W-:Y:S05]  /*0310*/  @P2 BRA `(.L_x_4) ;  /* 0x0000000000302947 */ /* 0x000fea0003800000 */
[----:B------:R-:W0:Y:S01]  /*0320*/  LDCU.64 UR6, c[0x0][0x380] ;  /* 0x00007000ff0677ac */ /* 0x000e220008000a00 */
[----:B------:R-:W-:Y:S01]  /*0330*/  IMAD R21, R0, R7, RZ ;  /* 0x0000000700157224 */ /* 0x000fe200078e02ff */
[----:B0-----:R-:W-:Y:S01]  /*0340*/  MOV R3, UR7 ;  /* 0x0000000700037c02 */ /* 0x001fe20008000f00 */
[----:B------:R-:W-:-:S04]  /*0350*/  IMAD.U32 R2, RZ, RZ, UR6 ;  /* 0x00000006ff027e24 */ /* 0x000fc8000f8e00ff */
[----:B------:R-:W-:-:S06]  /*0360*/  IMAD.WIDE.U32 R10, R21, 0x4, R2 ;  /* 0x00000004150a7825 */ /* 0x000fcc00078e0002 */
[----:B------:R-:W2:Y:S01]  /*0370*/  LDG.E R10, desc[UR4][R10.64] ;  /* 0x000000040a0a7981 */ /* 0x000ea2000c1e1900 */
[C---:B------:R-:W-:Y:S01]  /*0380*/  IADD3 R4, PT, PT, R21.reuse, -R7, RZ ;  /* 0x8000000715047210 */ /* 0x040fe20007ffe0ff */
[----:B------:R-:W-:Y:S02]  /*0390*/  HFMA2 R9, -RZ, RZ, 0, 5.9604644775390625e-08 ;  /* 0x00000001ff097431 */ /* 0x000fe400000001ff */
[----:B------:R-:W-:Y:S01]  /*03a0*/  VIADD R21, R21, 0x1 ;  /* 0x0000000115157836 */ /* 0x000fe20000000000 */
[----:B------:R-:W-:Y:S01]  /*03b0*/  MOV R23, R4 ;  /* 0x0000000400177202 */ /* 0x000fe20000000f00 */
[----:B--2---:R-:W-:Y:S01]  /*03c0*/  IMAD R6, R10, 0x3, RZ ;  /* 0x000000030a067824 */ /* 0x004fe200078e02ff */
[----:B------:R-:W-:Y:S06]  /*03d0*/  BRA `(.L_x_2) ;  /* 0x0000000400f47947 */ /* 0x000fec0003800000 */
.L_x_4:
[----:B------:R-:W-:-:S13]  /*03e0*/  ISETP.NE.OR P2, PT, R0, R3, P0 ;  /* 0x000000030000720c */ /* 0x000fda0000745670 */
[----:B------:R-:W-:Y:S05]  /*03f0*/  @P2 BRA `(.L_x_5) ;  /* 0x0000000000302947 */ /* 0x000fea0003800000 */
[----:B------:R-:W0:Y:S01]  /*0400*/  LDCU.64 UR6, c[0x0][0x380] ;  /* 0x00007000ff0677ac */ /* 0x000e220008000a00 */
[----:B------:R-:W-:Y:S01]  /*0410*/  IMAD R21, R0, R7, R5 ;  /* 0x0000000700157224 */ /* 0x000fe200078e0205 */
[----:B0-----:R-:W-:Y:S02]  /*0420*/  MOV R2, UR6 ;  /* 0x0000000600027c02 */ /* 0x001fe40008000f00 */
[----:B------:R-:W-:-:S03]  /*0430*/  MOV R3, UR7 ;  /* 0x0000000700037c02 */ /* 0x000fc60008000f00 */
[----:B------:R-:W-:-:S06]  /*0440*/  IMAD.WIDE.U32 R10, R21, 0x4, R2 ;  /* 0x00000004150a7825 */ /* 0x000fcc00078e0002 */
[----:B------:R-:W2:Y:S01]  /*0450*/  LDG.E R10, desc[UR4][R10.64] ;  /* 0x000000040a0a7981 */ /* 0x000ea2000c1e1900 */
[----:B------:R-:W-:Y:S01]  /*0460*/  IMAD R4, R0, R7, -R7 ;  /* 0x0000000700047224 */ /* 0x000fe200078e0a07 */
[----:B------:R-:W-:Y:S01]  /*0470*/  IADD3 R21, PT, PT, R21, -0x1, RZ ;  /* 0xffffffff15157810 */ /* 0x000fe20007ffe0ff */
[----:B------:R-:W-:-:S03]  /*0480*/  VIADD R9, R5, 0xffffffff ;  /* 0xffffffff05097836 */ /* 0x000fc60000000000 */
[----:B------:R-:W-:Y:S01]  /*0490*/  IADD3 R23, PT, PT, R5, R4, RZ ;  /* 0x0000000405177210 */ /* 0x000fe20007ffe0ff */
[----:B--2---:R-:W-:Y:S01]  /*04a0*/  IMAD R6, R10, 0x3, RZ ;  /* 0x000000030a067824 */ /* 0x004fe200078e02ff */
[----:B------:R-:W-:Y:S06]  /*04b0*/  BRA `(.L_x_2) ;  /* 0x0000000400bc7947 */ /* 0x000fec0003800000 */
.L_x_5:
[----:B------:R-:W-:-:S13]  /*04c0*/  ISETP.NE.AND P2, PT, R0, RZ, PT ;  /* 0x000000ff0000720c */ /* 0x000fda0003f45270 */
[----:B------:R-:W-:Y:S05]  /*04d0*/  @P2 BRA `(.L_x_6) ;  /* 0x0000000000482947 */ /* 0x000fea0003800000 */
[----:B------:R-:W0:Y:S01]  /*04e0*/  LDCU.64 UR6, c[0x0][0x380] ;  /* 0x00007000ff0677ac */ /* 0x000e220008000a00 */
[C---:B------:R-:W-:Y:S02]  /*04f0*/  IADD3 R11, PT, PT, R5.reuse, -0x1, RZ ;  /* 0xffffffff050b7810 */ /* 0x040fe40007ffe0ff */
[----:B------:R-:W-:Y:S02]  /*0500*/  IADD3 R9, PT, PT, R5, 0x1, RZ ;  /* 0x0000000105097810 */ /* 0x000fe40007ffe0ff */
[----:B0-----:R-:W-:Y:S01]  /*0510*/  MOV R3, UR7 ;  /* 0x0000000700037c02 */ /* 0x001fe20008000f00 */
[----:B------:R-:W-:-:S04]  /*0520*/  IMAD.U32 R2, RZ, RZ, UR6 ;  /* 0x00000006ff027e24 */ /* 0x000fc8000f8e00ff */
[----:B------:R-:W-:-:S04]  /*0530*/  IMAD.WIDE.U32 R10, R11, 0x4, R2 ;  /* 0x000000040b0a7825 */ /* 0x000fc800078e0002 */
[--C-:B------:R-:W-:Y:S02]  /*0540*/  IMAD.WIDE.U32 R14, R5, 0x4, R2.reuse ;  /* 0x00000004050e7825 */ /* 0x100fe400078e0002 */
[----:B------:R-:W2:Y:S02]  /*0550*/  LDG.E R10, desc[UR4][R10.64] ;  /* 0x000000040a0a7981 */ /* 0x000ea4000c1e1900 */
[----:B------:R-:W-:Y:S02]  /*0560*/  IMAD.WIDE.U32 R12, R9, 0x4, R2 ;  /* 0x00000004090c7825 */ /* 0x000fe400078e0002 */
[----:B------:R-:W2:Y:S04]  /*0570*/  LDG.E R15, desc[UR4][R14.64] ;  /* 0x000000040e0f7981 */ /* 0x000ea8000c1e1900 */
[----:B------:R-:W3:Y:S01]  /*0580*/  LDG.E R13, desc[UR4][R12.64] ;  /* 0x000000040c0d7981 */ /* 0x000ee2000c1e1900 */
[----:B------:R-:W0:Y:S01]  /*0590*/  LDCU UR6, c[0x0][0x394] ;  /* 0x00007280ff0677ac */ /* 0x000e220008000800 */
[----:B------:R-:W-:-:S05]  /*05a0*/  IADD3 R21, PT, PT, R5, R7, RZ ;  /* 0x0000000705157210 */ /* 0x000fca0007ffe0ff */
[----:B------:R-:W-:Y:S01]  /*05b0*/  VIADD R23, R21, 0xffffffff ;  /* 0xffffffff15177836 */ /* 0x000fe20000000000 */
[----:B0-----:R-:W-:Y:S01]  /*05c0*/  MOV R4, UR6 ;  /* 0x0000000600047c02 */ /* 0x001fe20008000f00 */
[----:B--2---:R-:W-:-:S05]  /*05d0*/  IMAD R6, R15, 0x3, R10 ;  /* 0x000000030f067824 */ /* 0x004fca00078e020a */
[----:B---3--:R-:W-:Y:S01]  /*05e0*/  IADD3 R6, PT, PT, R6, R13, RZ ;  /* 0x0000000d06067210 */ /* 0x008fe20007ffe0ff */
[----:B------:R-:W-:Y:S06]  /*05f0*/  BRA `(.L_x_2) ;  /* 0x00000004006c7947 */ /* 0x000fec0003800000 */
.L_x_6:
[----:B------:R-:W-:Y:S05]  /*0600*/  @P1 BRA `(.L_x_7) ;  /* 0x00000000004c1947 */ /* 0x000fea0003800000 */
[----:B------:R-:W0:Y:S01]  /*0610*/  LDCU.64 UR6, c[0x0][0x380] ;  /* 0x00007000ff0677ac */ /* 0x000e220008000a00 */
[----:B------:R-:W-:-:S05]  /*0620*/  IMAD R15, R0, R7, R5 ;  /* 0x00000007000f7224 */ /* 0x000fca00078e0205 */
        /* <DEDUP_REMOVED lines=10> */
[----:B------:R-:W-:-:S05]  /*06d0*/  IMAD R4, R0, R7, -R7 ;  /* 0x0000000700047224 */ /* 0x000fca00078e0a07 */
[C---:B------:R-:W-:Y:S01]  /*06e0*/  IADD3 R21, PT, PT, R5.reuse, R4, RZ ;  /* 0x0000000405157210 */ /* 0x040fe20007ffe0ff */
[----:B------:R-:W-:-:S03]  /*06f0*/  VIADD R9, R5, 0x1 ;  /* 0x0000000105097836 */ /* 0x000fc60000000000 */
[----:B------:R-:W-:Y:S01]  /*0700*/  IADD3 R23, PT, PT, R21, -0x1, RZ ;  /* 0xffffffff15177810 */ /* 0x000fe20007ffe0ff */
[----:B--2---:R-:W-:-:S05]  /*0710*/  IMAD R6, R15, 0x3, R10 ;  /* 0x000000030f067824 */ /* 0x004fca00078e020a */
[----:B---3--:R-:W-:Y:S01]  /*0720*/  IADD3 R6, PT, PT, R6, R13, RZ ;  /* 0x0000000d06067210 */ /* 0x008fe20007ffe0ff */
[----:B------:R-:W-:Y:S06]  /*0730*/  BRA `(.L_x_2) ;  /* 0x00000004001c7947 */ /* 0x000fec0003800000 */
.L_x_7:
[----:B------:R-:W-:-:S13]  /*0740*/  ISETP.NE.AND P1, PT, R5, RZ, PT ;  /* 0x000000ff0500720c */ /* 0x000fda0003f25270 */
[----:B------:R-:W-:Y:S05]  /*0750*/  @P1 BRA `(.L_x_8) ;  /* 0x0000000000481947 */ /* 0x000fea0003800000 */
[----:B------:R-:W0:Y:S01]  /*0760*/  LDCU.64 UR6, c[0x0][0x380] ;  /* 0x00007000ff0677ac */ /* 0x000e220008000a00 */
[----:B------:R-:W-:-:S05]  /*0770*/  IMAD R21, R0, R7, RZ ;  /* 0x0000000700157224 */ /* 0x000fca00078e02ff */
[----:B------:R-:W-:-:S04]  /*0780*/  IADD3 R23, PT, PT, R21, -R7, RZ ;  /* 0x8000000715177210 */ /* 0x000fc80007ffe0ff */
[----:B------:R-:W-:Y:S02]  /*0790*/  LEA R4, R7, R23, 0x1 ;  /* 0x0000001707047211 */ /* 0x000fe400078e08ff */
        /* <DEDUP_REMOVED lines=8> */
[----:B------:R-:W-:-:S02]  /*0820*/  HFMA2 R9, -RZ, RZ, 0, 5.9604644775390625e-08 ;  /* 0x00000001ff097431 */ /* 0x000fc400000001ff */
[----:B------:R-:W-:Y:S01]  /*0830*/  VIADD R21, R21, 0x1 ;  /* 0x0000000115157836 */ /* 0x000fe20000000000 */
[----:B------:R-:W-:Y:S01]  /*0840*/  IADD3 R23, PT, PT, R23, 0x1, RZ ;  /* 0x0000000117177810 */ /* 0x000fe20007ffe0ff */
[----:B--2---:R-:W-:-:S05]  /*0850*/  IMAD R6, R15, 0x3, R10 ;  /* 0x000000030f067824 */ /* 0x004fca00078e020a */
[----:B---3--:R-:W-:Y:S01]  /*0860*/  IADD3 R6, PT, PT, R6, R13, RZ ;  /* 0x0000000d06067210 */ /* 0x008fe20007ffe0ff */
[----:B------:R-:W-:Y:S06]  /*0870*/  BRA `(.L_x_2) ;  /* 0x0000000000cc7947 */ /* 0x000fec0003800000 */
.L_x_8:
[----:B------:R-:W-:Y:S05]  /*0880*/  @P0 BRA `(.L_x_9) ;  /* 0x0000000000500947 */ /* 0x000fea0003800000 */
[----:B------:R-:W0:Y:S01]  /*0890*/  LDCU.64 UR6, c[0x0][0x380] ;  /* 0x00007000ff0677ac */ /* 0x000e220008000a00 */
[CC--:B------:R-:W-:Y:S02]  /*08a0*/  IMAD R4, R0.reuse, R7.reuse, -R7 ;  /* 0x0000000700047224 */ /* 0x0c0fe400078e0a07 */
[----:B------:R-:W-:-:S03]  /*08b0*/  IMAD R21, R0, R7, R5 ;  /* 0x0000000700157224 */ /* 0x000fc600078e0205 */
[----:B------:R-:W-:Y:S02]  /*08c0*/  IADD3 R23, PT, PT, R5, R4, RZ ;  /* 0x0000000405177210 */ /* 0x000fe40007ffe0ff */
[----:B------:R-:W-:Y:S02]  /*08d0*/  IADD3 R13, PT, PT, R21, R7, RZ ;  /* 0x00000007150d7210 */ /* 0x000fe40007ffe0ff */
        /* <DEDUP_REMOVED lines=8> */
[----:B------:R-:W-:Y:S01]  /*0960*/  IADD3 R9, PT, PT, R5, -0x1, RZ ;  /* 0xffffffff05097810 */ /* 0x000fe20007ffe0ff */
[----:B------:R-:W-:Y:S01]  /*0970*/  IMAD R4, R7, 0x2, R4 ;  /* 0x0000000207047824 */ /* 0x000fe200078e0204 */
[----:B------:R-:W-:-:S02]  /*0980*/  IADD3 R21, PT, PT, R21, -0x1, RZ ;  /* 0xffffffff15157810 */ /* 0x000fc40007ffe0ff */
[----:B------:R-:W-:Y:S01]  /*0990*/  IADD3 R23, PT, PT, R23, -0x1, RZ ;  /* 0xffffffff17177810 */ /* 0x000fe20007ffe0ff */
[----:B--2---:R-:W-:-:S05]  /*09a0*/  IMAD R6, R15, 0x3, R10 ;  /* 0x000000030f067824 */ /* 0x004fca00078e020a */
[----:B---3--:R-:W-:Y:S01]  /*09b0*/  IADD3 R6, PT, PT, R6, R13, RZ ;  /* 0x0000000d06067210 */ /* 0x008fe20007ffe0ff */
[----:B------:R-:W-:Y:S06]  /*09c0*/  BRA `(.L_x_2) ;  /* 0x0000000000787947 */ /* 0x000fec0003800000 */
.L_x_9:
[----:B------:R-:W0:Y:S01]  /*09d0*/  LDCU.64 UR6, c[0x0][0x380] ;  /* 0x00007000ff0677ac */ /* 0x000e220008000a00 */
[----:B------:R-:W-:-:S04]  /*09e0*/  VIADD R2, R0, 0xffffffff ;  /* 0xffffffff00027836 */ /* 0x000fc80000000000 */
[----:B------:R-:W-:-:S05]  /*09f0*/  IMAD R11, R2, R7, R5 ;  /* 0x00000007020b7224 */ /* 0x000fca00078e0205 */
[C---:B------:R-:W-:Y:S02]  /*0a00*/  IADD3 R8, PT, PT, R11.reuse, -0x1, RZ ;  /* 0xffffffff0b087810 */ /* 0x040fe40007ffe0ff */
[----:B------:R-:W-:-:S03]  /*0a10*/  IADD3 R13, PT, PT, R11, 0x1, RZ ;  /* 0x000000010b0d7810 */ /* 0x000fc60007ffe0ff */
[----:B------:R-:W-:Y:S01]  /*0a20*/  IMAD.IADD R4, R8, 0x1, R7 ;  /* 0x0000000108047824 */ /* 0x000fe200078e0207 */
[----:B0-----:R-:W-:Y:S02]  /*0a30*/  MOV R2, UR6 ;  /* 0x0000000600027c02 */ /* 0x001fe40008000f00 */
[----:B------:R-:W-:-:S03]  /*0a40*/  MOV R3, UR7 ;  /* 0x0000000700037c02 */ /* 0x000fc60008000f00 */
[----:B------:R-:W-:-:S04]  /*0a50*/  IMAD.WIDE.U32 R10, R11, 0x4, R2 ;  /* 0x000000040b0a7825 */ /* 0x000fc800078e0002 */
[--C-:B------:R-:W-:Y:S01]  /*0a60*/  IMAD.WIDE.U32 R12, R13, 0x4, R2.reuse ;  /* 0x000000040d0c7825 */ /* 0x100fe200078e0002 */
[----:B------:R-:W-:Y:S01]  /*0a70*/  IADD3 R17, PT, PT, R4, 0x1, RZ ;  /* 0x0000000104117810 */ /* 0x000fe20007ffe0ff */
[----:B------:R-:W2:Y:S02]  /*0a80*/  LDG.E R11, desc[UR4][R10.64] ;  /* 0x000000040a0b7981 */ /* 0x000ea4000c1e1900 */
[--C-:B------:R-:W-:Y:S02]  /*0a90*/  IMAD.WIDE.U32 R8, R8, 0x4, R2.reuse ;  /* 0x0000000408087825 */ /* 0x100fe400078e0002 */
[----:B------:R-:W2:Y:S02]  /*0aa0*/  LDG.E R12, desc[UR4][R12.64] ;  /* 0x000000040c0c7981 */ /* 0x000ea4000c1e1900 */
[C-C-:B------:R-:W-:Y:S02]  /*0ab0*/  IMAD.WIDE.U32 R14, R4.reuse, 0x4, R2.reuse ;  /* 0x00000004040e7825 */ /* 0x140fe400078e0002 */
[----:B------:R0:W2:Y:S01]  /*0ac0*/  LDG.E R8, desc[UR4][R8.64] ;  /* 0x0000000408087981 */ /* 0x0000a2000c1e1900 */
[----:B------:R-:W-:Y:S01]  /*0ad0*/  IADD3 R19, PT, PT, R4, 0x2, RZ ;  /* 0x0000000204137810 */ /* 0x000fe20007ffe0ff */
[----:B------:R-:W-:-:S02]  /*0ae0*/  IMAD.WIDE.U32 R16, R17, 0x4, R2 ;  /* 0x0000000411107825 */ /* 0x000fc400078e0002 */
[----:B------:R-:W3:Y:S02]  /*0af0*/  LDG.E R14, desc[UR4][R14.64] ;  /* 0x000000040e0e7981 */ /* 0x000ee4000c1e1900 */
[----:B------:R-:W-:Y:S02]  /*0b00*/  IMAD.WIDE.U32 R18, R19, 0x4, R2 ;  /* 0x0000000413127825 */ /* 0x000fe400078e0002 */
[----:B------:R-:W4:Y:S04]  /*0b10*/  LDG.E R16, desc[UR4][R16.64] ;  /* 0x0000000410107981 */ /* 0x000f28000c1e1900 */
[----:B------:R-:W5:Y:S01]  /*0b20*/  LDG.E R18, desc[UR4][R18.64] ;  /* 0x0000000412127981 */ /* 0x000f62000c1e1900 */
[----:B------:R-:W-:Y:S01]  /*0b30*/  IADD3 R21, PT, PT, R4, R7, RZ ;  /* 0x0000000704157210 */ /* 0x000fe20007ffe0ff */
[----:B0-----:R-:W-:-:S02]  /*0b40*/  VIADD R9, R5, 0x1 ;  /* 0x0000000105097836 */ /* 0x001fc40000000000 */
[----:B------:R-:W-:Y:S01]  /*0b50*/  IMAD R4, R0, R7, R7 ;  /* 0x0000000700047224 */ /* 0x000fe200078e0207 */
[----:B------:R-:W-:Y:S02]  /*0b60*/  IADD3 R23, PT, PT, R21, 0x1, RZ ;  /* 0x0000000115177810 */ /* 0x000fe40007ffe0ff */
[----:B--2---:R-:W-:-:S04]  /*0b70*/  IADD3 R11, PT, PT, R12, R11, R8 ;  /* 0x0000000b0c0b7210 */ /* 0x004fc80007ffe008 */
[----:B---3--:R-:W-:-:S05]  /*0b80*/  IADD3 R11, PT, PT, R11, R14, RZ ;  /* 0x0000000e0b0b7210 */ /* 0x008fca0007ffe0ff */
[----:B----4-:R-:W-:-:S05]  /*0b90*/  IMAD R11, R16, 0x3, R11 ;  /* 0x00000003100b7824 */ /* 0x010fca00078e020b */
[----:B-----5:R-:W-:-:S07]  /*0ba0*/  IADD3 R6, PT, PT, R11, R18, RZ ;  /* 0x000000120b067210 */ /* 0x020fce0007ffe0ff */
.L_x_2:
[----:B------:R-:W-:Y:S05]  /*0bb0*/  BSYNC.RECONVERGENT B0 ;  /* 0x0000000000007941 */ /* 0x000fea0003800200 */
.L_x_0:
[----:B------:R-:W-:Y:S01]  /*0bc0*/  IADD3 R13, PT, PT, R4, R9, RZ ;  /* 0x00000009040d7210 */ /* 0x000fe20007ffe0ff */
[----:B------:R-:W-:-:S04]  /*0bd0*/  IMAD.WIDE.U32 R10, R21, 0x4, R2 ;  /* 0x00000004150a7825 */ /* 0x000fc800078e0002 */
[--C-:B------:R-:W-:Y:S02]  /*0be0*/  IMAD.WIDE.U32 R8, R23, 0x4, R2.reuse ;  /* 0x0000000417087825 */ /* 0x100fe400078e0002 */
[----:B------:R-:W2:Y:S02]  /*0bf0*/  LDG.E R11, desc[UR4][R10.64] ;  /* 0x000000040a0b7981 */ /* 0x000ea4000c1e1900 */
[----:B------:R-:W-:Y:S02]  /*0c00*/  IMAD.WIDE.U32 R2, R13, 0x4, R2 ;  /* 0x000000040d027825 */ /* 0x000fe400078e0002 */
[----:B------:R-:W2:Y:S01]  /*0c10*/  LDG.E R8, desc[UR4][R8.64] ;  /* 0x0000000408087981 */ /* 0x000ea2000c1e1900 */
[----:B------:R-:W0:Y:S03]  /*0c20*/  LDC.64 R12, c[0x0][0x388] ;  /* 0x0000e200ff0c7b82 */ /* 0x000e260000000a00 */
[----:B------:R-:W3:Y:S01]  /*0c30*/  LDG.E R2, desc[UR4][R2.64] ;  /* 0x0000000402027981 */ /* 0x000ee2000c1e1900 */
[----:B------:R-:W-:-:S04]  /*0c40*/  IMAD R5, R0, R7, R5 ;  /* 0x0000000700057224 */ /* 0x000fc800078e0205 */
[----:B0-----:R-:W-:Y:S01]  /*0c50*/  IMAD.WIDE.U32 R4, R5, 0x4, R12 ;  /* 0x0000000405047825 */ /* 0x001fe200078e000c */
[----:B--2---:R-:W-:-:S04]  /*0c60*/  IADD3 R15, PT, PT, R8, R11, R6 ;  /* 0x0000000b080f7210 */ /* 0x004fc80007ffe006 */
[----:B---3--:R-:W-:-:S05]  /*0c70*/  IADD3 R15, PT, PT, R2, R15, RZ ;  /* 0x0000000f020f7210 */ /* 0x008fca0007ffe0ff */
[----:B------:R-:W-:-:S05]  /*0c80*/  IMAD.HI R15, R15, 0x2e8ba2e9, RZ ;  /* 0x2e8ba2e90f0f7827 */ /* 0x000fca00078e02ff */
[----:B------:R-:W-:-:S04]  /*0c90*/  SHF.R.S32.HI R0, RZ, 0x1, R15 ;  /* 0x00000001ff007819 */ /* 0x000fc8000001140f */
[----:B------:R-:W-:-:S05]  /*0ca0*/  LEA.HI R15, R15, R0, RZ, 0x1 ;  /* 0x000000000f0f7211 */ /* 0x000fca00078f08ff */
[----:B------:R-:W-:Y:S01]  /*0cb0*/  STG.E desc[UR4][R4.64], R15 ;  /* 0x0000000f04007986 */ /* 0x000fe2000c101904 */
[----:B------:R-:W-:Y:S05]  /*0cc0*/  EXIT ;  /* 0x000000000000794d */ /* 0x000fea0003800000 */
.L_x_10:
[----:B------:R-:W-:-:S00]  /*0cd0*/  BRA `(.L_x_10) ;  /* 0xfffffffc00fc7947 */ /* 0x000fc0000383ffff */
[----:B------:R-:W-:-:S00]  /*0ce0*/  NOP ;  /* 0x0000000000007918 */ /* 0x000fc00000000000 */
        /* <DEDUP_REMOVED lines=9> */
.L_x_11:


//--------------------- .nv.shared.reserved.0     --------------------------
	.section	.nv.shared.reserved.0,"aw",@nobits
	.weak		__nv_reservedSMEM_offset_0_alias
	.size		__nv_reservedSMEM_offset_0_alias, 0, 64
	.other		__nv_reservedSMEM_offset_0_alias,@"STO_CUDA_RESERVED_SHARED STV_DEFAULT"
__nv_reservedSMEM_offset_0_alias:
	.zero		0
	.zero		64


//--------------------- .nv.constant0._Z6filterPKjPjjj --------------------------
	.section	.nv.constant0._Z6filterPKjPjjj,"a",@progbits
	.sectionflags	@""
	.align	4
.nv.constant0._Z6filterPKjPjjj:
	.zero		920


//--------------------- SYMBOLS --------------------------

	.type		.nv.reservedSmem.offset0,@object
	.size		.nv.reservedSmem.offset0,0x4
